	.headerflags	@"EF_CUDA_TEXMODE_UNIFIED EF_CUDA_64BIT_ADDRESS EF_CUDA_ACCELERATORS EF_CUDA_SM90 EF_CUDA_VIRTUAL_SM(EF_CUDA_SM90)"
	.elftype	@"ET_EXEC"


//--------------------- .nv.info                  --------------------------
	.section	.nv.info,"",@"SHT_CUDA_INFO"
	.align	4


	//----- nvinfo : EIATTR_REGCOUNT
	.align		4
        /*0000*/ 	.byte	0x04, 0x2f
        /*0002*/ 	.short	(.L_1 - .L_0)
	.align		4
.L_0:
        /*0004*/ 	.word	index@(triton_poi_fused_hardtanh_hardtanh_backward_mul_sigmoid_88)
        /*0008*/ 	.word	0x0000000c


	//----- nvinfo : EIATTR_MIN_STACK_SIZE
	.align		4
.L_1:
        /*000c*/ 	.byte	0x04, 0x12
        /*000e*/ 	.short	(.L_3 - .L_2)
	.align		4
.L_2:
        /*0010*/ 	.word	index@(triton_poi_fused_hardtanh_hardtanh_backward_mul_sigmoid_88)
        /*0014*/ 	.word	0x00000000


	//----- nvinfo : EIATTR_FRAME_SIZE
	.align		4
.L_3:
        /*0018*/ 	.byte	0x04, 0x11
        /*001a*/ 	.short	(.L_5 - .L_4)
	.align		4
.L_4:
        /*001c*/ 	.word	index@(triton_poi_fused_hardtanh_hardtanh_backward_mul_sigmoid_88)
        /*0020*/ 	.word	0x00000000


	//----- nvinfo : EIATTR_MIN_STACK_SIZE
	.align		4
.L_5:
        /*0024*/ 	.byte	0x04, 0x12
        /*0026*/ 	.short	(.L_7 - .L_6)
	.align		4
.L_6:
        /*0028*/ 	.word	index@(triton_poi_fused_hardtanh_hardtanh_backward_mul_sigmoid_88)
        /*002c*/ 	.word	0x00000000
.L_7:


//--------------------- .nv.info.triton_poi_fused_hardtanh_hardtanh_backward_mul_sigmoid_88 --------------------------
	.section	.nv.info.triton_poi_fused_hardtanh_hardtanh_backward_mul_sigmoid_88,"",@"SHT_CUDA_INFO"
	.sectionflags	@""
	.align	4


	//----- nvinfo : EIATTR_CUDA_API_VERSION
	.align		4
        /*0000*/ 	.byte	0x04, 0x37
        /*0002*/ 	.short	(.L_9 - .L_8)
.L_8:
        /*0004*/ 	.word	0x0000007c


	//----- nvinfo : EIATTR_KPARAM_INFO
	.align		4
.L_9:
        /*0008*/ 	.byte	0x04, 0x17
        /*000a*/ 	.short	(.L_11 - .L_10)
.L_10:
        /*000c*/ 	.word	0x00000000
        /*0010*/ 	.short	0x0004
        /*0012*/ 	.short	0x0020
        /*0014*/ 	.byte	0x00, 0xf0, 0x11, 0x00


	//----- nvinfo : EIATTR_KPARAM_INFO
	.align		4
.L_11:
        /*0018*/ 	.byte	0x04, 0x17
        /*001a*/ 	.short	(.L_13 - .L_12)
.L_12:
        /*001c*/ 	.word	0x00000000
        /*0020*/ 	.short	0x0003
        /*0022*/ 	.short	0x0018
        /*0024*/ 	.byte	0x00, 0xf4, 0x21, 0x00


	//----- nvinfo : EIATTR_KPARAM_INFO
	.align		4
.L_13:
        /*0028*/ 	.byte	0x04, 0x17
        /*002a*/ 	.short	(.L_15 - .L_14)
.L_14:
        /*002c*/ 	.word	0x00000000
        /*0030*/ 	.short	0x0002
        /*0032*/ 	.short	0x0010
        /*0034*/ 	.byte	0x00, 0xf4, 0x21, 0x00


	//----- nvinfo : EIATTR_KPARAM_INFO
	.align		4
.L_15:
        /*0038*/ 	.byte	0x04, 0x17
        /*003a*/ 	.short	(.L_17 - .L_16)
.L_16:
        /*003c*/ 	.word	0x00000000
        /*0040*/ 	.short	0x0001
        /*0042*/ 	.short	0x0008
        /*0044*/ 	.byte	0x00, 0xf4, 0x21, 0x00


	//----- nvinfo : EIATTR_KPARAM_INFO
	.align		4
.L_17:
        /*0048*/ 	.byte	0x04, 0x17
        /*004a*/ 	.short	(.L_19 - .L_18)
.L_18:
        /*004c*/ 	.word	0x00000000
        /*0050*/ 	.short	0x0000
        /*0052*/ 	.short	0x0000
        /*0054*/ 	.byte	0x00, 0xf4, 0x21, 0x00


	//----- nvinfo : EIATTR_SPARSE_MMA_MASK
	.align		4
.L_19:
        /*0058*/ 	.byte	0x03, 0x50
        /*005a*/ 	.short	0x0000


	//----- nvinfo : EIATTR_MAXREG_COUNT
	.align		4
        /*005c*/ 	.byte	0x03, 0x1b
        /*005e*/ 	.short	0x00ff


	//----- nvinfo : EIATTR_EXIT_INSTR_OFFSETS
	.align		4
        /*0060*/ 	.byte	0x04, 0x1c
        /*0062*/ 	.short	(.L_21 - .L_20)


	//   ....[0]....
.L_20:
        /*0064*/ 	.word	0x00000310


	//   ....[1]....
        /*0068*/ 	.word	0x00000330


	//----- nvinfo : EIATTR_REQNTID
	.align		4
.L_21:
        /*006c*/ 	.byte	0x04, 0x10
        /*006e*/ 	.short	(.L_23 - .L_22)
.L_22:
        /*0070*/ 	.word	0x00000080
        /*0074*/ 	.word	0x00000001
        /*0078*/ 	.word	0x00000001


	//----- nvinfo : EIATTR_CBANK_PARAM_SIZE
	.align		4
.L_23:
        /*007c*/ 	.byte	0x03, 0x19
        /*007e*/ 	.short	0x0024


	//----- nvinfo : EIATTR_PARAM_CBANK
	.align		4
        /*0080*/ 	.byte	0x04, 0x0a
        /*0082*/ 	.short	(.L_25 - .L_24)
	.align		4
.L_24:
        /*0084*/ 	.word	index@(.nv.constant0.triton_poi_fused_hardtanh_hardtanh_backward_mul_sigmoid_88)
        /*0088*/ 	.short	0x0210
        /*008a*/ 	.short	0x0024


	//----- nvinfo : EIATTR_SW_WAR
	.align		4
.L_25:
        /*008c*/ 	.byte	0x04, 0x36
        /*008e*/ 	.short	(.L_27 - .L_26)
.L_26:
        /*0090*/ 	.word	0x00000008
.L_27:


//--------------------- .nv.callgraph             --------------------------
	.section	.nv.callgraph,"",@"SHT_CUDA_CALLGRAPH"
	.align	4
	.sectionentsize	8
	.align		4
        /*0000*/ 	.word	0x00000000
	.align		4
        /*0004*/ 	.word	0xffffffff
	.align		4
        /*0008*/ 	.word	0x00000000
	.align		4
        /*000c*/ 	.word	0xfffffffe
	.align		4
        /*0010*/ 	.word	0x00000000
	.align		4
        /*0014*/ 	.word	0xfffffffd
	.align		4
        /*0018*/ 	.word	0x00000000
	.align		4
        /*001c*/ 	.word	0xfffffffc


//--------------------- .text.triton_poi_fused_hardtanh_hardtanh_backward_mul_sigmoid_88 --------------------------
	.section	.text.triton_poi_fused_hardtanh_hardtanh_backward_mul_sigmoid_88,"ax",@progbits
	.align	128
        .global         triton_poi_fused_hardtanh_hardtanh_backward_mul_sigmoid_88
        .type           triton_poi_fused_hardtanh_hardtanh_backward_mul_sigmoid_88,@function
        .size           triton_poi_fused_hardtanh_hardtanh_backward_mul_sigmoid_88,(.L_x_1 - triton_poi_fused_hardtanh_hardtanh_backward_mul_sigmoid_88)
        .other          triton_poi_fused_hardtanh_hardtanh_backward_mul_sigmoid_88,@"STO_CUDA_ENTRY STV_DEFAULT"
triton_poi_fused_hardtanh_hardtanh_backward_mul_sigmoid_88:
.text.triton_poi_fused_hardtanh_hardtanh_backward_mul_sigmoid_88:
[----:B------:R-:W0:Y:S02]  /*0000*/  LDC R1, c[0x0][0x28] ;  /* 0x00000a00ff017b82 */ /* 0x000e240000000800 */
[----:B------:R-:W1:Y:S01]  /*0010*/  S2R R2, SR_TID.X ;  /* 0x0000000000027919 */ /* 0x000e620000002100 */
[----:B------:R-:W2:Y:S01]  /*0020*/  LDC.64 R6, c[0x0][0x218] ;  /* 0x00008600ff067b82 */ /* 0x000ea20000000a00 */
[----:B------:R-:W-:Y:S01]  /*0030*/  ULDC.64 UR4, c[0x0][0x208] ;  /* 0x0000820000047ab9 */ /* 0x000fe20000000a00 */
[----:B------:R-:W-:Y:S01]  /*0040*/  ULDC.64 UR6, c[0x0][0x228] ;  /* 0x00008a0000067ab9 */ /* 0x000fe20000000a00 */
[----:B------:R-:W3:Y:S01]  /*0050*/  S2R R3, SR_CTAID.X ;  /* 0x0000000000037919 */ /* 0x000ee20000002500 */
[----:B-1----:R-:W-:-:S05]  /*0060*/  LOP3.LUT R2, R2, 0x7f, RZ, 0xc0, !PT ;  /* 0x0000007f02027812 */ /* 0x002fca00078ec0ff */
[----:B---3--:R-:W-:Y:S02]  /*0070*/  IMAD R3, R3, 0x80, R2 ;  /* 0x0000008003037824 */ /* 0x008fe400078e0202 */
[----:B------:R-:W-:-:S03]  /*0080*/  IMAD.MOV.U32 R2, RZ, RZ, RZ ;  /* 0x000000ffff027224 */ /* 0x000fc600078e00ff */
[C---:B------:R-:W-:Y:S01]  /*0090*/  ISETP.GE.AND P1, PT, R3.reuse, 0x3480, PT ;  /* 0x000034800300780c */ /* 0x040fe20003f26270 */
[----:B------:R-:W-:-:S05]  /*00a0*/  IMAD.HI R0, R3, -0x63f63f63, R2 ;  /* 0x9c09c09d03007827 */ /* 0x000fca00078e0202 */
[----:B------:R-:W-:-:S04]  /*00b0*/  SHF.R.U32.HI R5, RZ, 0x1f, R0 ;  /* 0x0000001fff057819 */ /* 0x000fc80000011600 */
[CC--:B------:R-:W-:Y:S02]  /*00c0*/  LEA.HI.SX32 R2, R0.reuse, R5.reuse, 0x17 ;  /* 0x0000000500027211 */ /* 0x0c0fe400078fbaff */
[----:B------:R-:W-:-:S03]  /*00d0*/  LEA.HI.SX32 R5, R0, R5, 0x15 ;  /* 0x0000000500057211 */ /* 0x000fc600078faaff */
[----:B------:R-:W-:-:S04]  /*00e0*/  IMAD R2, R2, -0x348, R3 ;  /* 0xfffffcb802027824 */ /* 0x000fc800078e0203 */
[----:B------:R-:W-:Y:S01]  /*00f0*/  IMAD R5, R5, 0x348, R2 ;  /* 0x0000034805057824 */ /* 0x000fe200078e0202 */
[----:B------:R-:W-:-:S03]  /*0100*/  HFMA2.MMA R2, -RZ, RZ, 0, 0 ;  /* 0x00000000ff027435 */ /* 0x000fc600000001ff */
[----:B--2---:R-:W-:Y:S02]  /*0110*/  IMAD.WIDE R6, R5, 0x4, R6 ;  /* 0x0000000405067825 */ /* 0x004fe400078e0206 */
[----:B------:R-:W1:Y:S05]  /*0120*/  LDC.64 R4, c[0x0][0x210] ;  /* 0x00008400ff047b82 */ /* 0x000e6a0000000a00 */
[----:B------:R-:W2:Y:S01]  /*0130*/  @!P1 LDG.E.EL R2, desc[UR4][R6.64] ;  /* 0x0000000406029981 */ /* 0x000ea2000c2e1900 */
[----:B------:R-:W-:Y:S02]  /*0140*/  IMAD.MOV.U32 R0, RZ, RZ, RZ ;  /* 0x000000ffff007224 */ /* 0x000fe400078e00ff */
[----:B-1----:R-:W-:-:S05]  /*0150*/  IMAD.WIDE R4, R3, 0x4, R4 ;  /* 0x0000000403047825 */ /* 0x002fca00078e0204 */
[----:B------:R1:W3:Y:S02]  /*0160*/  @!P1 LDG.E R0, desc[UR4][R4.64] ;  /* 0x0000000404009981 */ /* 0x0002e4000c1e1900 */
[----:B-1----:R-:W-:Y:S01]  /*0170*/  MOV R5, 0x3e800000 ;  /* 0x3e80000000057802 */ /* 0x002fe20000000f00 */
[----:B--2---:R-:W-:-:S04]  /*0180*/  FADD R2, RZ, -R2 ;  /* 0x80000002ff027221 */ /* 0x004fc80000000000 */
[----:B------:R-:W-:-:S05]  /*0190*/  FMUL R2, R2, 1.4426950216293334961 ;  /* 0x3fb8aa3b02027820 */ /* 0x000fca0000400000 */
[----:B------:R-:W-:-:S13]  /*01a0*/  FSETP.GEU.AND P0, PT, R2, -126, PT ;  /* 0xc2fc00000200780b */ /* 0x000fda0003f0e000 */
[----:B------:R-:W-:-:S04]  /*01b0*/  @!P0 FMUL R2, R2, 0.5 ;  /* 0x3f00000002028820 */ /* 0x000fc80000400000 */
[----:B------:R1:W2:Y:S02]  /*01c0*/  MUFU.EX2 R8, R2 ;  /* 0x0000000200087308 */ /* 0x0002a40000000800 */
[----:B-1----:R-:W-:Y:S01]  /*01d0*/  IADD3 R2, P4, R3, UR6, RZ ;  /* 0x0000000603027c10 */ /* 0x002fe2000ff9e0ff */
[----:B--2---:R-:W-:-:S04]  /*01e0*/  @!P0 FMUL R8, R8, R8 ;  /* 0x0000000808088220 */ /* 0x004fc80000400000 */
[----:B------:R-:W-:-:S05]  /*01f0*/  FADD R8, R8, 1 ;  /* 0x3f80000008087421 */ /* 0x000fca0000000000 */
[----:B------:R-:W-:-:S04]  /*0200*/  FSETP.GT.AND P0, PT, R8, 8.50705917302346158658e+37, PT ;  /* 0x7e8000000800780b */ /* 0x000fc80003f04000 */
[----:B------:R-:W-:-:S09]  /*0210*/  FSEL R5, R5, 1, P0 ;  /* 0x3f80000005057808 */ /* 0x000fd20000000000 */
[----:B------:R-:W-:-:S06]  /*0220*/  @P0 FMUL R8, R8, 0.25 ;  /* 0x3e80000008080820 */ /* 0x000fcc0000400000 */
[----:B------:R-:W1:Y:S02]  /*0230*/  MUFU.RCP R8, R8 ;  /* 0x0000000800087308 */ /* 0x000e640000001000 */
[----:B-1----:R-:W-:-:S04]  /*0240*/  FMUL R5, R8, R5 ;  /* 0x0000000508057220 */ /* 0x002fc80000400000 */
[----:B---3--:R-:W-:Y:S02]  /*0250*/  FMUL R0, R5, R0 ;  /* 0x0000000005007220 */ /* 0x008fe40000400000 */
[----:B------:R-:W1:Y:S03]  /*0260*/  LDC.64 R4, c[0x0][0x220] ;  /* 0x00008800ff047b82 */ /* 0x000e660000000a00 */
[----:B------:R-:W-:-:S04]  /*0270*/  FSETP.GTU.AND P0, PT, R0, RZ, PT ;  /* 0x000000ff0000720b */ /* 0x000fc80003f0c000 */
[C---:B------:R-:W-:Y:S02]  /*0280*/  FSEL R7, R0.reuse, RZ, P0 ;  /* 0x000000ff00077208 */ /* 0x040fe40000000000 */
[----:B------:R-:W-:Y:S02]  /*0290*/  FSETP.GE.OR P0, PT, R0, 6, !P0 ;  /* 0x40c000000000780b */ /* 0x000fe40004706400 */
[C---:B------:R-:W-:Y:S02]  /*02a0*/  FSETP.GEU.AND P3, PT, R7.reuse, 6, PT ;  /* 0x40c000000700780b */ /* 0x040fe40003f6e000 */
[----:B------:R-:W-:Y:S02]  /*02b0*/  FSETP.NAN.AND P2, PT, R7, R7, PT ;  /* 0x000000070700720b */ /* 0x000fe40003f48000 */
[----:B------:R-:W-:Y:S01]  /*02c0*/  SEL R9, RZ, 0x1, !P0 ;  /* 0x00000001ff097807 */ /* 0x000fe20004000000 */
[----:B-1----:R-:W-:-:S08]  /*02d0*/  IMAD.WIDE R4, R3, 0x4, R4 ;  /* 0x0000000403047825 */ /* 0x002fd000078e0204 */
[----:B------:R-:W-:Y:S02]  /*02e0*/  @P3 SEL R7, R7, 0x40c00000, P2 ;  /* 0x40c0000007073807 */ /* 0x000fe40001000000 */
[----:B------:R-:W-:-:S03]  /*02f0*/  LEA.HI.X.SX32 R3, R3, UR7, 0x1, P4 ;  /* 0x0000000703037c11 */ /* 0x000fc6000a0f0eff */
[----:B------:R1:W-:Y:S01]  /*0300*/  @!P1 STG.E desc[UR4][R4.64], R7 ;  /* 0x0000000704009986 */ /* 0x0003e2000c101904 */
[----:B------:R-:W-:Y:S05]  /*0310*/  @P1 EXIT ;  /* 0x000000000000194d */ /* 0x000fea0003800000 */
[----:B------:R-:W-:Y:S01]  /*0320*/  STG.E.U8 desc[UR4][R2.64], R9 ;  /* 0x0000000902007986 */ /* 0x000fe2000c101104 */
[----:B------:R-:W-:Y:S05]  /*0330*/  EXIT ;  /* 0x000000000000794d */ /* 0x000fea0003800000 */
.L_x_0:
[----:B------:R-:W-:-:S00]  /*0340*/  BRA `(.L_x_0) ;  /* 0xfffffffc00fc7947 */ /* 0x000fc0000383ffff */
[----:B------:R-:W-:-:S00]  /*0350*/  NOP ;  /* 0x0000000000007918 */ /* 0x000fc00000000000 */
        /* <DEDUP_REMOVED lines=10> */
.L_x_1:


//--------------------- .nv.constant0.triton_poi_fused_hardtanh_hardtanh_backward_mul_sigmoid_88 --------------------------
	.section	.nv.constant0.triton_poi_fused_hardtanh_hardtanh_backward_mul_sigmoid_88,"a",@progbits
	.sectionflags	@""
	.align	4
.nv.constant0.triton_poi_fused_hardtanh_hardtanh_backward_mul_sigmoid_88:
	.zero		564
